//
// Generated by NVIDIA NVVM Compiler
//
// Compiler Build ID: CL-36424714
// Cuda compilation tools, release 13.0, V13.0.88
// Based on NVVM 20.0.0
//

.version 9.0
.target sm_100
.address_size 64

	// .globl	_Z28tensorCoreGemm1024x1024x1024P6__halfS0_Pfi
// _ZZ28tensorCoreGemm1024x1024x1024P6__halfS0_PfiE8shared_a has been demoted
// _ZZ28tensorCoreGemm1024x1024x1024P6__halfS0_PfiE8shared_b has been demoted

.visible .entry _Z28tensorCoreGemm1024x1024x1024P6__halfS0_Pfi(
	.param .u64 .ptr .align 1 _Z28tensorCoreGemm1024x1024x1024P6__halfS0_Pfi_param_0,
	.param .u64 .ptr .align 1 _Z28tensorCoreGemm1024x1024x1024P6__halfS0_Pfi_param_1,
	.param .u64 .ptr .align 1 _Z28tensorCoreGemm1024x1024x1024P6__halfS0_Pfi_param_2,
	.param .u32 _Z28tensorCoreGemm1024x1024x1024P6__halfS0_Pfi_param_3
)
{
	.reg .pred 	%p<10>;
	.reg .b16 	%rs<31>;
	.reg .b32 	%r<369>;
	.reg .b32 	%f<255>;
	.reg .b64 	%rd<70>;
	// demoted variable
	.shared .align 2 .b8 _ZZ28tensorCoreGemm1024x1024x1024P6__halfS0_PfiE8shared_a[512];
	// demoted variable
	.shared .align 2 .b8 _ZZ28tensorCoreGemm1024x1024x1024P6__halfS0_PfiE8shared_b[512];
	ld.param.u64 	%rd4, [_Z28tensorCoreGemm1024x1024x1024P6__halfS0_Pfi_param_0];
	ld.param.u64 	%rd5, [_Z28tensorCoreGemm1024x1024x1024P6__halfS0_Pfi_param_1];
	ld.param.u32 	%r48, [_Z28tensorCoreGemm1024x1024x1024P6__halfS0_Pfi_param_3];
	cvta.to.global.u64 	%rd1, %rd5;
	cvta.to.global.u64 	%rd2, %rd4;
	mov.u32 	%r49, %ctaid.y;
	mov.u32 	%r50, %ntid.y;
	mov.u32 	%r1, %tid.y;
	mad.lo.s32 	%r2, %r49, %r50, %r1;
	mov.u32 	%r51, %ctaid.x;
	mov.u32 	%r52, %ntid.x;
	mov.u32 	%r3, %tid.x;
	mad.lo.s32 	%r4, %r51, %r52, %r3;
	shr.s32 	%r53, %r48, 31;
	shr.u32 	%r54, %r53, 28;
	add.s32 	%r55, %r48, %r54;
	shr.s32 	%r5, %r55, 4;
	setp.lt.s32 	%p1, %r48, 16;
	mov.f32 	%f247, 0f00000000;
	mov.f32 	%f248, %f247;
	mov.f32 	%f249, %f247;
	mov.f32 	%f250, %f247;
	mov.f32 	%f251, %f247;
	mov.f32 	%f252, %f247;
	mov.f32 	%f253, %f247;
	mov.f32 	%f254, %f247;
	@%p1 bra 	$L__BB0_12;
	shl.b32 	%r57, %r1, 4;
	add.s32 	%r58, %r57, %r3;
	shl.b32 	%r59, %r58, 1;
	mov.u32 	%r60, _ZZ28tensorCoreGemm1024x1024x1024P6__halfS0_PfiE8shared_a;
	add.s32 	%r6, %r60, %r59;
	mad.lo.s32 	%r7, %r48, %r2, %r3;
	mov.u32 	%r61, _ZZ28tensorCoreGemm1024x1024x1024P6__halfS0_PfiE8shared_b;
	add.s32 	%r8, %r61, %r59;
	add.s32 	%r62, %r5, -1;
	setp.lt.u32 	%p2, %r62, 7;
	mov.b32 	%r367, 0;
	mov.f32 	%f247, 0f00000000;
	@%p2 bra 	$L__BB0_4;
	and.b32  	%r63, %r5, 134217720;
	neg.s32 	%r365, %r63;
	add.s32 	%r364, %r7, 64;
	add.s32 	%r64, %r1, 112;
	mad.lo.s32 	%r363, %r48, %r64, %r4;
	shl.b32 	%r12, %r48, 7;
	add.s32 	%r65, %r1, 96;
	mad.lo.s32 	%r362, %r48, %r65, %r4;
	add.s32 	%r66, %r1, 80;
	mad.lo.s32 	%r361, %r48, %r66, %r4;
	add.s32 	%r67, %r1, 64;
	mad.lo.s32 	%r360, %r48, %r67, %r4;
	add.s32 	%r68, %r1, 48;
	mad.lo.s32 	%r359, %r48, %r68, %r4;
	add.s32 	%r69, %r1, 32;
	mad.lo.s32 	%r358, %r48, %r69, %r4;
	add.s32 	%r70, %r1, 16;
	mad.lo.s32 	%r357, %r48, %r70, %r4;
	mad.lo.s32 	%r356, %r1, %r48, %r4;
	mov.f32 	%f247, 0f00000000;
	mov.f32 	%f248, %f247;
	mov.f32 	%f249, %f247;
	mov.f32 	%f250, %f247;
	mov.f32 	%f251, %f247;
	mov.f32 	%f252, %f247;
	mov.f32 	%f253, %f247;
	mov.f32 	%f254, %f247;
$L__BB0_3:
	.pragma "nounroll";
	and.b32  	%r367, %r5, 134217720;
	add.s32 	%r71, %r364, -64;
	mul.wide.u32 	%rd6, %r71, 2;
	add.s64 	%rd7, %rd2, %rd6;
	ld.global.u16 	%rs1, [%rd7];
	st.shared.u16 	[%r6], %rs1;
	mul.wide.u32 	%rd8, %r356, 2;
	add.s64 	%rd9, %rd1, %rd8;
	ld.global.u16 	%rs2, [%rd9];
	st.shared.u16 	[%r8], %rs2;
	bar.sync 	0;
	mov.u32 	%r72, _ZZ28tensorCoreGemm1024x1024x1024P6__halfS0_PfiE8shared_a;
	mov.b32 	%r73, 16;
	wmma.load.a.sync.aligned.row.m16n16k16.shared.f16 	{%r74, %r75, %r76, %r77, %r78, %r79, %r80, %r81}, [%r72], %r73;
	mov.u32 	%r82, _ZZ28tensorCoreGemm1024x1024x1024P6__halfS0_PfiE8shared_b;
	wmma.load.b.sync.aligned.col.m16n16k16.shared.f16 	{%r83, %r84, %r85, %r86, %r87, %r88, %r89, %r90}, [%r82], %r73;
	wmma.mma.sync.aligned.row.col.m16n16k16.f32.f32 {%f101, %f102, %f103, %f104, %f105, %f106, %f107, %f108}, {%r74, %r75, %r76, %r77, %r78, %r79, %r80, %r81}, {%r83, %r84, %r85, %r86, %r87, %r88, %r89, %r90}, {%f254, %f253, %f252, %f251, %f250, %f249, %f248, %f247};
	bar.sync 	0;
	add.s32 	%r91, %r364, -48;
	mul.wide.u32 	%rd10, %r91, 2;
	add.s64 	%rd11, %rd2, %rd10;
	ld.global.u16 	%rs3, [%rd11];
	st.shared.u16 	[%r6], %rs3;
	mul.wide.u32 	%rd12, %r357, 2;
	add.s64 	%rd13, %rd1, %rd12;
	ld.global.u16 	%rs4, [%rd13];
	st.shared.u16 	[%r8], %rs4;
	bar.sync 	0;
	wmma.load.a.sync.aligned.row.m16n16k16.shared.f16 	{%r92, %r93, %r94, %r95, %r96, %r97, %r98, %r99}, [%r72], %r73;
	wmma.load.b.sync.aligned.col.m16n16k16.shared.f16 	{%r100, %r101, %r102, %r103, %r104, %r105, %r106, %r107}, [%r82], %r73;
	wmma.mma.sync.aligned.row.col.m16n16k16.f32.f32 {%f109, %f110, %f111, %f112, %f113, %f114, %f115, %f116}, {%r92, %r93, %r94, %r95, %r96, %r97, %r98, %r99}, {%r100, %r101, %r102, %r103, %r104, %r105, %r106, %r107}, {%f101, %f102, %f103, %f104, %f105, %f106, %f107, %f108};
	bar.sync 	0;
	add.s32 	%r108, %r364, -32;
	mul.wide.u32 	%rd14, %r108, 2;
	add.s64 	%rd15, %rd2, %rd14;
	ld.global.u16 	%rs5, [%rd15];
	st.shared.u16 	[%r6], %rs5;
	mul.wide.u32 	%rd16, %r358, 2;
	add.s64 	%rd17, %rd1, %rd16;
	ld.global.u16 	%rs6, [%rd17];
	st.shared.u16 	[%r8], %rs6;
	bar.sync 	0;
	wmma.load.a.sync.aligned.row.m16n16k16.shared.f16 	{%r109, %r110, %r111, %r112, %r113, %r114, %r115, %r116}, [%r72], %r73;
	wmma.load.b.sync.aligned.col.m16n16k16.shared.f16 	{%r117, %r118, %r119, %r120, %r121, %r122, %r123, %r124}, [%r82], %r73;
	wmma.mma.sync.aligned.row.col.m16n16k16.f32.f32 {%f117, %f118, %f119, %f120, %f121, %f122, %f123, %f124}, {%r109, %r110, %r111, %r112, %r113, %r114, %r115, %r116}, {%r117, %r118, %r119, %r120, %r121, %r122, %r123, %r124}, {%f109, %f110, %f111, %f112, %f113, %f114, %f115, %f116};
	bar.sync 	0;
	add.s32 	%r125, %r364, -16;
	mul.wide.u32 	%rd18, %r125, 2;
	add.s64 	%rd19, %rd2, %rd18;
	ld.global.u16 	%rs7, [%rd19];
	st.shared.u16 	[%r6], %rs7;
	mul.wide.u32 	%rd20, %r359, 2;
	add.s64 	%rd21, %rd1, %rd20;
	ld.global.u16 	%rs8, [%rd21];
	st.shared.u16 	[%r8], %rs8;
	bar.sync 	0;
	wmma.load.a.sync.aligned.row.m16n16k16.shared.f16 	{%r126, %r127, %r128, %r129, %r130, %r131, %r132, %r133}, [%r72], %r73;
	wmma.load.b.sync.aligned.col.m16n16k16.shared.f16 	{%r134, %r135, %r136, %r137, %r138, %r139, %r140, %r141}, [%r82], %r73;
	wmma.mma.sync.aligned.row.col.m16n16k16.f32.f32 {%f125, %f126, %f127, %f128, %f129, %f130, %f131, %f132}, {%r126, %r127, %r128, %r129, %r130, %r131, %r132, %r133}, {%r134, %r135, %r136, %r137, %r138, %r139, %r140, %r141}, {%f117, %f118, %f119, %f120, %f121, %f122, %f123, %f124};
	bar.sync 	0;
	add.s32 	%r142, %r364, 48;
	mul.wide.u32 	%rd22, %r364, 2;
	add.s64 	%rd23, %rd2, %rd22;
	ld.global.u16 	%rs9, [%rd23];
	st.shared.u16 	[%r6], %rs9;
	mul.wide.u32 	%rd24, %r360, 2;
	add.s64 	%rd25, %rd1, %rd24;
	ld.global.u16 	%rs10, [%rd25];
	st.shared.u16 	[%r8], %rs10;
	bar.sync 	0;
	wmma.load.a.sync.aligned.row.m16n16k16.shared.f16 	{%r143, %r144, %r145, %r146, %r147, %r148, %r149, %r150}, [%r72], %r73;
	wmma.load.b.sync.aligned.col.m16n16k16.shared.f16 	{%r151, %r152, %r153, %r154, %r155, %r156, %r157, %r158}, [%r82], %r73;
	wmma.mma.sync.aligned.row.col.m16n16k16.f32.f32 {%f133, %f134, %f135, %f136, %f137, %f138, %f139, %f140}, {%r143, %r144, %r145, %r146, %r147, %r148, %r149, %r150}, {%r151, %r152, %r153, %r154, %r155, %r156, %r157, %r158}, {%f125, %f126, %f127, %f128, %f129, %f130, %f131, %f132};
	bar.sync 	0;
	add.s32 	%r159, %r364, 16;
	mul.wide.u32 	%rd26, %r159, 2;
	add.s64 	%rd27, %rd2, %rd26;
	ld.global.u16 	%rs11, [%rd27];
	st.shared.u16 	[%r6], %rs11;
	mul.wide.u32 	%rd28, %r361, 2;
	add.s64 	%rd29, %rd1, %rd28;
	ld.global.u16 	%rs12, [%rd29];
	st.shared.u16 	[%r8], %rs12;
	bar.sync 	0;
	wmma.load.a.sync.aligned.row.m16n16k16.shared.f16 	{%r160, %r161, %r162, %r163, %r164, %r165, %r166, %r167}, [%r72], %r73;
	wmma.load.b.sync.aligned.col.m16n16k16.shared.f16 	{%r168, %r169, %r170, %r171, %r172, %r173, %r174, %r175}, [%r82], %r73;
	wmma.mma.sync.aligned.row.col.m16n16k16.f32.f32 {%f141, %f142, %f143, %f144, %f145, %f146, %f147, %f148}, {%r160, %r161, %r162, %r163, %r164, %r165, %r166, %r167}, {%r168, %r169, %r170, %r171, %r172, %r173, %r174, %r175}, {%f133, %f134, %f135, %f136, %f137, %f138, %f139, %f140};
	bar.sync 	0;
	add.s32 	%r176, %r364, 32;
	mul.wide.u32 	%rd30, %r176, 2;
	add.s64 	%rd31, %rd2, %rd30;
	ld.global.u16 	%rs13, [%rd31];
	st.shared.u16 	[%r6], %rs13;
	mul.wide.u32 	%rd32, %r362, 2;
	add.s64 	%rd33, %rd1, %rd32;
	ld.global.u16 	%rs14, [%rd33];
	st.shared.u16 	[%r8], %rs14;
	bar.sync 	0;
	wmma.load.a.sync.aligned.row.m16n16k16.shared.f16 	{%r177, %r178, %r179, %r180, %r181, %r182, %r183, %r184}, [%r72], %r73;
	wmma.load.b.sync.aligned.col.m16n16k16.shared.f16 	{%r185, %r186, %r187, %r188, %r189, %r190, %r191, %r192}, [%r82], %r73;
	wmma.mma.sync.aligned.row.col.m16n16k16.f32.f32 {%f149, %f150, %f151, %f152, %f153, %f154, %f155, %f156}, {%r177, %r178, %r179, %r180, %r181, %r182, %r183, %r184}, {%r185, %r186, %r187, %r188, %r189, %r190, %r191, %r192}, {%f141, %f142, %f143, %f144, %f145, %f146, %f147, %f148};
	bar.sync 	0;
	mul.wide.u32 	%rd34, %r142, 2;
	add.s64 	%rd35, %rd2, %rd34;
	ld.global.u16 	%rs15, [%rd35];
	st.shared.u16 	[%r6], %rs15;
	mul.wide.u32 	%rd36, %r363, 2;
	add.s64 	%rd37, %rd1, %rd36;
	ld.global.u16 	%rs16, [%rd37];
	st.shared.u16 	[%r8], %rs16;
	bar.sync 	0;
	wmma.load.a.sync.aligned.row.m16n16k16.shared.f16 	{%r193, %r194, %r195, %r196, %r197, %r198, %r199, %r200}, [%r72], %r73;
	wmma.load.b.sync.aligned.col.m16n16k16.shared.f16 	{%r201, %r202, %r203, %r204, %r205, %r206, %r207, %r208}, [%r82], %r73;
	wmma.mma.sync.aligned.row.col.m16n16k16.f32.f32 {%f254, %f253, %f252, %f251, %f250, %f249, %f248, %f247}, {%r193, %r194, %r195, %r196, %r197, %r198, %r199, %r200}, {%r201, %r202, %r203, %r204, %r205, %r206, %r207, %r208}, {%f149, %f150, %f151, %f152, %f153, %f154, %f155, %f156};
	bar.sync 	0;
	add.s32 	%r365, %r365, 8;
	add.s32 	%r364, %r364, 128;
	add.s32 	%r363, %r363, %r12;
	add.s32 	%r362, %r362, %r12;
	add.s32 	%r361, %r361, %r12;
	add.s32 	%r360, %r360, %r12;
	add.s32 	%r359, %r359, %r12;
	add.s32 	%r358, %r358, %r12;
	add.s32 	%r357, %r357, %r12;
	add.s32 	%r356, %r356, %r12;
	setp.ne.s32 	%p3, %r365, 0;
	@%p3 bra 	$L__BB0_3;
$L__BB0_4:
	and.b32  	%r42, %r5, 7;
	setp.eq.s32 	%p4, %r42, 0;
	@%p4 bra 	$L__BB0_12;
	and.b32  	%r43, %r5, 3;
	setp.lt.u32 	%p5, %r42, 4;
	@%p5 bra 	$L__BB0_7;
	shl.b32 	%r209, %r367, 4;
	add.s32 	%r210, %r7, %r209;
	mul.wide.u32 	%rd38, %r210, 2;
	add.s64 	%rd39, %rd2, %rd38;
	ld.global.u16 	%rs17, [%rd39];
	st.shared.u16 	[%r6], %rs17;
	add.s32 	%r211, %r209, %r1;
	mad.lo.s32 	%r212, %r211, %r48, %r4;
	mul.wide.u32 	%rd40, %r212, 2;
	add.s64 	%rd41, %rd1, %rd40;
	ld.global.u16 	%rs18, [%rd41];
	st.shared.u16 	[%r8], %rs18;
	bar.sync 	0;
	mov.u32 	%r213, _ZZ28tensorCoreGemm1024x1024x1024P6__halfS0_PfiE8shared_a;
	mov.b32 	%r214, 16;
	wmma.load.a.sync.aligned.row.m16n16k16.shared.f16 	{%r215, %r216, %r217, %r218, %r219, %r220, %r221, %r222}, [%r213], %r214;
	mov.u32 	%r223, _ZZ28tensorCoreGemm1024x1024x1024P6__halfS0_PfiE8shared_b;
	wmma.load.b.sync.aligned.col.m16n16k16.shared.f16 	{%r224, %r225, %r226, %r227, %r228, %r229, %r230, %r231}, [%r223], %r214;
	wmma.mma.sync.aligned.row.col.m16n16k16.f32.f32 {%f158, %f159, %f160, %f161, %f162, %f163, %f164, %f165}, {%r215, %r216, %r217, %r218, %r219, %r220, %r221, %r222}, {%r224, %r225, %r226, %r227, %r228, %r229, %r230, %r231}, {%f254, %f253, %f252, %f251, %f250, %f249, %f248, %f247};
	bar.sync 	0;
	add.s32 	%r232, %r210, 16;
	mul.wide.u32 	%rd42, %r232, 2;
	add.s64 	%rd43, %rd2, %rd42;
	ld.global.u16 	%rs19, [%rd43];
	st.shared.u16 	[%r6], %rs19;
	add.s32 	%r233, %r211, 16;
	mad.lo.s32 	%r234, %r233, %r48, %r4;
	mul.wide.u32 	%rd44, %r234, 2;
	add.s64 	%rd45, %rd1, %rd44;
	ld.global.u16 	%rs20, [%rd45];
	st.shared.u16 	[%r8], %rs20;
	bar.sync 	0;
	wmma.load.a.sync.aligned.row.m16n16k16.shared.f16 	{%r235, %r236, %r237, %r238, %r239, %r240, %r241, %r242}, [%r213], %r214;
	wmma.load.b.sync.aligned.col.m16n16k16.shared.f16 	{%r243, %r244, %r245, %r246, %r247, %r248, %r249, %r250}, [%r223], %r214;
	wmma.mma.sync.aligned.row.col.m16n16k16.f32.f32 {%f166, %f167, %f168, %f169, %f170, %f171, %f172, %f173}, {%r235, %r236, %r237, %r238, %r239, %r240, %r241, %r242}, {%r243, %r244, %r245, %r246, %r247, %r248, %r249, %r250}, {%f158, %f159, %f160, %f161, %f162, %f163, %f164, %f165};
	bar.sync 	0;
	add.s32 	%r251, %r210, 32;
	mul.wide.u32 	%rd46, %r251, 2;
	add.s64 	%rd47, %rd2, %rd46;
	ld.global.u16 	%rs21, [%rd47];
	st.shared.u16 	[%r6], %rs21;
	add.s32 	%r252, %r211, 32;
	mad.lo.s32 	%r253, %r252, %r48, %r4;
	mul.wide.u32 	%rd48, %r253, 2;
	add.s64 	%rd49, %rd1, %rd48;
	ld.global.u16 	%rs22, [%rd49];
	st.shared.u16 	[%r8], %rs22;
	bar.sync 	0;
	wmma.load.a.sync.aligned.row.m16n16k16.shared.f16 	{%r254, %r255, %r256, %r257, %r258, %r259, %r260, %r261}, [%r213], %r214;
	wmma.load.b.sync.aligned.col.m16n16k16.shared.f16 	{%r262, %r263, %r264, %r265, %r266, %r267, %r268, %r269}, [%r223], %r214;
	wmma.mma.sync.aligned.row.col.m16n16k16.f32.f32 {%f174, %f175, %f176, %f177, %f178, %f179, %f180, %f181}, {%r254, %r255, %r256, %r257, %r258, %r259, %r260, %r261}, {%r262, %r263, %r264, %r265, %r266, %r267, %r268, %r269}, {%f166, %f167, %f168, %f169, %f170, %f171, %f172, %f173};
	bar.sync 	0;
	add.s32 	%r270, %r210, 48;
	mul.wide.u32 	%rd50, %r270, 2;
	add.s64 	%rd51, %rd2, %rd50;
	ld.global.u16 	%rs23, [%rd51];
	st.shared.u16 	[%r6], %rs23;
	add.s32 	%r271, %r211, 48;
	mad.lo.s32 	%r272, %r271, %r48, %r4;
	mul.wide.u32 	%rd52, %r272, 2;
	add.s64 	%rd53, %rd1, %rd52;
	ld.global.u16 	%rs24, [%rd53];
	st.shared.u16 	[%r8], %rs24;
	bar.sync 	0;
	wmma.load.a.sync.aligned.row.m16n16k16.shared.f16 	{%r273, %r274, %r275, %r276, %r277, %r278, %r279, %r280}, [%r213], %r214;
	wmma.load.b.sync.aligned.col.m16n16k16.shared.f16 	{%r281, %r282, %r283, %r284, %r285, %r286, %r287, %r288}, [%r223], %r214;
	wmma.mma.sync.aligned.row.col.m16n16k16.f32.f32 {%f254, %f253, %f252, %f251, %f250, %f249, %f248, %f247}, {%r273, %r274, %r275, %r276, %r277, %r278, %r279, %r280}, {%r281, %r282, %r283, %r284, %r285, %r286, %r287, %r288}, {%f174, %f175, %f176, %f177, %f178, %f179, %f180, %f181};
	bar.sync 	0;
	add.s32 	%r367, %r367, 4;
$L__BB0_7:
	setp.eq.s32 	%p6, %r43, 0;
	@%p6 bra 	$L__BB0_12;
	setp.eq.s32 	%p7, %r43, 1;
	@%p7 bra 	$L__BB0_10;
	shl.b32 	%r289, %r367, 4;
	add.s32 	%r290, %r7, %r289;
	mul.wide.u32 	%rd54, %r290, 2;
	add.s64 	%rd55, %rd2, %rd54;
	ld.global.u16 	%rs25, [%rd55];
	st.shared.u16 	[%r6], %rs25;
	add.s32 	%r291, %r289, %r1;
	mad.lo.s32 	%r292, %r291, %r48, %r4;
	mul.wide.u32 	%rd56, %r292, 2;
	add.s64 	%rd57, %rd1, %rd56;
	ld.global.u16 	%rs26, [%rd57];
	st.shared.u16 	[%r8], %rs26;
	bar.sync 	0;
	mov.u32 	%r293, _ZZ28tensorCoreGemm1024x1024x1024P6__halfS0_PfiE8shared_a;
	mov.b32 	%r294, 16;
	wmma.load.a.sync.aligned.row.m16n16k16.shared.f16 	{%r295, %r296, %r297, %r298, %r299, %r300, %r301, %r302}, [%r293], %r294;
	mov.u32 	%r303, _ZZ28tensorCoreGemm1024x1024x1024P6__halfS0_PfiE8shared_b;
	wmma.load.b.sync.aligned.col.m16n16k16.shared.f16 	{%r304, %r305, %r306, %r307, %r308, %r309, %r310, %r311}, [%r303], %r294;
	wmma.mma.sync.aligned.row.col.m16n16k16.f32.f32 {%f183, %f184, %f185, %f186, %f187, %f188, %f189, %f190}, {%r295, %r296, %r297, %r298, %r299, %r300, %r301, %r302}, {%r304, %r305, %r306, %r307, %r308, %r309, %r310, %r311}, {%f254, %f253, %f252, %f251, %f250, %f249, %f248, %f247};
	bar.sync 	0;
	add.s32 	%r312, %r290, 16;
	mul.wide.u32 	%rd58, %r312, 2;
	add.s64 	%rd59, %rd2, %rd58;
	ld.global.u16 	%rs27, [%rd59];
	st.shared.u16 	[%r6], %rs27;
	add.s32 	%r313, %r291, 16;
	mad.lo.s32 	%r314, %r313, %r48, %r4;
	mul.wide.u32 	%rd60, %r314, 2;
	add.s64 	%rd61, %rd1, %rd60;
	ld.global.u16 	%rs28, [%rd61];
	st.shared.u16 	[%r8], %rs28;
	bar.sync 	0;
	wmma.load.a.sync.aligned.row.m16n16k16.shared.f16 	{%r315, %r316, %r317, %r318, %r319, %r320, %r321, %r322}, [%r293], %r294;
	wmma.load.b.sync.aligned.col.m16n16k16.shared.f16 	{%r323, %r324, %r325, %r326, %r327, %r328, %r329, %r330}, [%r303], %r294;
	wmma.mma.sync.aligned.row.col.m16n16k16.f32.f32 {%f254, %f253, %f252, %f251, %f250, %f249, %f248, %f247}, {%r315, %r316, %r317, %r318, %r319, %r320, %r321, %r322}, {%r323, %r324, %r325, %r326, %r327, %r328, %r329, %r330}, {%f183, %f184, %f185, %f186, %f187, %f188, %f189, %f190};
	bar.sync 	0;
	add.s32 	%r367, %r367, 2;
$L__BB0_10:
	and.b32  	%r331, %r5, 1;
	setp.eq.b32 	%p8, %r331, 1;
	not.pred 	%p9, %p8;
	@%p9 bra 	$L__BB0_12;
	shl.b32 	%r332, %r367, 4;
	add.s32 	%r333, %r7, %r332;
	mul.wide.u32 	%rd62, %r333, 2;
	add.s64 	%rd63, %rd2, %rd62;
	ld.global.u16 	%rs29, [%rd63];
	st.shared.u16 	[%r6], %rs29;
	add.s32 	%r334, %r332, %r1;
	mad.lo.s32 	%r335, %r334, %r48, %r4;
	mul.wide.u32 	%rd64, %r335, 2;
	add.s64 	%rd65, %rd1, %rd64;
	ld.global.u16 	%rs30, [%rd65];
	st.shared.u16 	[%r8], %rs30;
	bar.sync 	0;
	mov.u32 	%r336, _ZZ28tensorCoreGemm1024x1024x1024P6__halfS0_PfiE8shared_a;
	mov.b32 	%r337, 16;
	wmma.load.a.sync.aligned.row.m16n16k16.shared.f16 	{%r338, %r339, %r340, %r341, %r342, %r343, %r344, %r345}, [%r336], %r337;
	mov.u32 	%r346, _ZZ28tensorCoreGemm1024x1024x1024P6__halfS0_PfiE8shared_b;
	wmma.load.b.sync.aligned.col.m16n16k16.shared.f16 	{%r347, %r348, %r349, %r350, %r351, %r352, %r353, %r354}, [%r346], %r337;
	wmma.mma.sync.aligned.row.col.m16n16k16.f32.f32 {%f254, %f253, %f252, %f251, %f250, %f249, %f248, %f247}, {%r338, %r339, %r340, %r341, %r342, %r343, %r344, %r345}, {%r347, %r348, %r349, %r350, %r351, %r352, %r353, %r354}, {%f254, %f253, %f252, %f251, %f250, %f249, %f248, %f247};
	bar.sync 	0;
$L__BB0_12:
	ld.param.u64 	%rd69, [_Z28tensorCoreGemm1024x1024x1024P6__halfS0_Pfi_param_2];
	cvta.to.global.u64 	%rd66, %rd69;
	mad.lo.s32 	%r355, %r48, %r2, %r4;
	mul.wide.s32 	%rd67, %r355, 4;
	add.s64 	%rd68, %rd66, %rd67;
	wmma.store.d.sync.aligned.row.m16n16k16.global.f32 	[%rd68], {%f254, %f253, %f252, %f251, %f250, %f249, %f248, %f247}, %r48;
	ret;

}


// ===== COMPILED SASS (sm_100) =====

	.target	sm_100

	.elftype	@"ET_EXEC"


//--------------------- .note.nv.tkinfo           --------------------------
	.section	.note.nv.tkinfo,"",@"SHT_NOTE"
	.sectionflags	@"SHF_NOTE_NV_TKINFO"
	.tkinfo
        /*0018*/ 	.word	0x00000002
        /*0030*/ 	.string	""
        /*0030*/ 	.string	"ptxas"
        /*0030*/ 	.string	"Cuda compilation tools, release 13.0, V13.0.88"
        /*0030*/ 	.string	"Build cuda_13.0.r13.0/compiler.36424714_0"
        /*0030*/ 	.string	"-arch sm_100 -m 64 "



//--------------------- .note.nv.cuinfo           --------------------------
	.section	.note.nv.cuinfo,"",@"SHT_NOTE"
	.sectionflags	@"SHF_NOTE_NV_CUINFO"
        /*0018*/ 	.short	0x0002
        /*001a*/ 	.short	0x0064
        /*001c*/ 	.short	0x0082
	.zero		2


//--------------------- .nv.info                  --------------------------
	.section	.nv.info,"",@"SHT_CUDA_INFO"
	.align	4


	//----- nvinfo : EIATTR_REGCOUNT
	.align		4
        /*0000*/ 	.byte	0x04, 0x2f
        /*0002*/ 	.short	(.L_1 - .L_0)
	.align		4
.L_0:
        /*0004*/ 	.word	index@(_Z28tensorCoreGemm1024x1024x1024P6__halfS0_Pfi)
        /*0008*/ 	.word	0x00000030


	//----- nvinfo : EIATTR_FRAME_SIZE
	.align		4
.L_1:
        /*000c*/ 	.byte	0x04, 0x11
        /*000e*/ 	.short	(.L_3 - .L_2)
	.align		4
.L_2:
        /*0010*/ 	.word	index@(_Z28tensorCoreGemm1024x1024x1024P6__halfS0_Pfi)
        /*0014*/ 	.word	0x00000000


	//----- nvinfo : EIATTR_MIN_STACK_SIZE
	.align		4
.L_3:
        /*0018*/ 	.byte	0x04, 0x12
        /*001a*/ 	.short	(.L_5 - .L_4)
	.align		4
.L_4:
        /*001c*/ 	.word	index@(_Z28tensorCoreGemm1024x1024x1024P6__halfS0_Pfi)
        /*0020*/ 	.word	0x00000000
.L_5:


//--------------------- .nv.compat                --------------------------
	.section	.nv.compat,"",@"SHT_CUDA_COMPAT_INFO"
	.align	4
        /*0000*/ 	.byte	0x02, 0x09, 0x00, 0x00, 0x02, 0x02, 0x01, 0x00, 0x02, 0x05, 0x05, 0x00, 0x03, 0x07, 0x01, 0x01
        /*0010*/ 	.byte	0x02, 0x03, 0x00, 0x00, 0x02, 0x06, 0x01, 0x00, 0x04, 0x0b, 0x08, 0x00, 0x09, 0x00, 0x00, 0x00
        /*0020*/ 	.byte	0x00, 0x00, 0x00, 0x00


//--------------------- .nv.info._Z28tensorCoreGemm1024x1024x1024P6__halfS0_Pfi --------------------------
	.section	.nv.info._Z28tensorCoreGemm1024x1024x1024P6__halfS0_Pfi,"",@"SHT_CUDA_INFO"
	.sectionflags	@""
	.align	4


	//----- nvinfo : EIATTR_CUDA_API_VERSION
	.align		4
        /*0000*/ 	.byte	0x04, 0x37
        /*0002*/ 	.short	(.L_7 - .L_6)
.L_6:
        /*0004*/ 	.word	0x00000082


	//----- nvinfo : EIATTR_KPARAM_INFO
	.align		4
.L_7:
        /*0008*/ 	.byte	0x04, 0x17
        /*000a*/ 	.short	(.L_9 - .L_8)
.L_8:
        /*000c*/ 	.word	0x00000000
        /*0010*/ 	.short	0x0003
        /*0012*/ 	.short	0x0018
        /*0014*/ 	.byte	0x00, 0xf0, 0x11, 0x00


	//----- nvinfo : EIATTR_KPARAM_INFO
	.align		4
.L_9:
        /*0018*/ 	.byte	0x04, 0x17
        /*001a*/ 	.short	(.L_11 - .L_10)
.L_10:
        /*001c*/ 	.word	0x00000000
        /*0020*/ 	.short	0x0002
        /*0022*/ 	.short	0x0010
        /*0024*/ 	.byte	0x00, 0xf5, 0x21, 0x00


	//----- nvinfo : EIATTR_KPARAM_INFO
	.align		4
.L_11:
        /*0028*/ 	.byte	0x04, 0x17
        /*002a*/ 	.short	(.L_13 - .L_12)
.L_12:
        /*002c*/ 	.word	0x00000000
        /*0030*/ 	.short	0x0001
        /*0032*/ 	.short	0x0008
        /*0034*/ 	.byte	0x00, 0xf5, 0x21, 0x00


	//----- nvinfo : EIATTR_KPARAM_INFO
	.align		4
.L_13:
        /*0038*/ 	.byte	0x04, 0x17
        /*003a*/ 	.short	(.L_15 - .L_14)
.L_14:
        /*003c*/ 	.word	0x00000000
        /*0040*/ 	.short	0x0000
        /*0042*/ 	.short	0x0000
        /*0044*/ 	.byte	0x00, 0xf5, 0x21, 0x00


	//----- nvinfo : EIATTR_SPARSE_MMA_MASK
	.align		4
.L_15:
        /*0048*/ 	.byte	0x03, 0x50
        /*004a*/ 	.short	0x0000


	//----- nvinfo : EIATTR_WMMA_USED
	.align		4
        /*004c*/ 	.byte	0x01, 0x2b
	.zero		2


	//----- nvinfo : EIATTR_MAXREG_COUNT
	.align		4
        /*0050*/ 	.byte	0x03, 0x1b
        /*0052*/ 	.short	0x00ff


	//----- nvinfo : EIATTR_NUM_BARRIERS
	.align		4
        /*0054*/ 	.byte	0x02, 0x4c
        /*0056*/ 	.byte	0x01
	.zero		1


	//----- nvinfo : EIATTR_MERCURY_ISA_VERSION
	.align		4
        /*0058*/ 	.byte	0x03, 0x5f
        /*005a*/ 	.short	0x0101


	//----- nvinfo : EIATTR_VRC_CTA_INIT_COUNT
	.align		4
        /*005c*/ 	.byte	0x02, 0x4a
	.zero		1
	.zero		1


	//----- nvinfo : EIATTR_EXIT_INSTR_OFFSETS
	.align		4
        /*0060*/ 	.byte	0x04, 0x1c
        /*0062*/ 	.short	(.L_17 - .L_16)


	//   ....[0]....
.L_16:
        /*0064*/ 	.word	0x00001820


	//----- nvinfo : EIATTR_CBANK_PARAM_SIZE
	.align		4
.L_17:
        /*0068*/ 	.byte	0x03, 0x19
        /*006a*/ 	.short	0x001c


	//----- nvinfo : EIATTR_PARAM_CBANK
	.align		4
        /*006c*/ 	.byte	0x04, 0x0a
        /*006e*/ 	.short	(.L_19 - .L_18)
	.align		4
.L_18:
        /*0070*/ 	.word	index@(.nv.constant0._Z28tensorCoreGemm1024x1024x1024P6__halfS0_Pfi)
        /*0074*/ 	.short	0x0380
        /*0076*/ 	.short	0x001c


	//----- nvinfo : EIATTR_SW_WAR
	.align		4
.L_19:
        /*0078*/ 	.byte	0x04, 0x36
        /*007a*/ 	.short	(.L_21 - .L_20)
.L_20:
        /*007c*/ 	.word	0x00000008
.L_21:


//--------------------- .nv.callgraph             --------------------------
	.section	.nv.callgraph,"",@"SHT_CUDA_CALLGRAPH"
	.align	4
	.sectionentsize	8
	.align		4
        /*0000*/ 	.word	0x00000000
	.align		4
        /*0004*/ 	.word	0xffffffff
	.align		4
        /*0008*/ 	.word	0x00000000
	.align		4
        /*000c*/ 	.word	0xfffffffe
	.align		4
        /*0010*/ 	.word	0x00000000
	.align		4
        /*0014*/ 	.word	0xfffffffd
	.align		4
        /*0018*/ 	.word	0x00000000
	.align		4
        /*001c*/ 	.word	0xfffffffc


//--------------------- .text._Z28tensorCoreGemm1024x1024x1024P6__halfS0_Pfi --------------------------
	.section	.text._Z28tensorCoreGemm1024x1024x1024P6__halfS0_Pfi,"ax",@progbits
	.align	128
        .global         _Z28tensorCoreGemm1024x1024x1024P6__halfS0_Pfi
        .type           _Z28tensorCoreGemm1024x1024x1024P6__halfS0_Pfi,@function
        .size           _Z28tensorCoreGemm1024x1024x1024P6__halfS0_Pfi,(.L_x_6 - _Z28tensorCoreGemm1024x1024x1024P6__halfS0_Pfi)
        .other          _Z28tensorCoreGemm1024x1024x1024P6__halfS0_Pfi,@"STO_CUDA_ENTRY STV_DEFAULT"
_Z28tensorCoreGemm1024x1024x1024P6__halfS0_Pfi:
.text._Z28tensorCoreGemm1024x1024x1024P6__halfS0_Pfi:
[----:B------:R-:W-:Y:S08]  /*0000*/  LDC R1, c[0x0][0x37c] ;  /* 0x0000df00ff017b82 */ /* 0x000ff00000000800 */
[----:B------:R-:W0:Y:S01]  /*0010*/  LDC R0, c[0x0][0x398] ;  /* 0x0000e600ff007b82 */ /* 0x000e220000000800 */
[----:B------:R-:W1:Y:S01]  /*0020*/  S2R R8, SR_TID.Y ;  /* 0x0000000000087919 */ /* 0x000e620000002200 */
[----:B------:R-:W2:Y:S01]  /*0030*/  LDCU.64 UR8, c[0x0][0x358] ;  /* 0x00006b00ff0877ac */ /* 0x000ea20008000a00 */
[----:B------:R-:W-:-:S02]  /*0040*/  CS2R R6, SRZ ;  /* 0x0000000000067805 */ /* 0x000fc4000001ff00 */
[----:B------:R-:W-:Y:S01]  /*0050*/  CS2R R4, SRZ ;  /* 0x0000000000047805 */ /* 0x000fe2000001ff00 */
[----:B------:R-:W3:Y:S01]  /*0060*/  S2R R32, SR_TID.X ;  /* 0x0000000000207919 */ /* 0x000ee20000002100 */
[----:B------:R-:W-:Y:S02]  /*0070*/  CS2R R26, SRZ ;  /* 0x00000000001a7805 */ /* 0x000fe4000001ff00 */
[----:B------:R-:W-:Y:S01]  /*0080*/  CS2R R24, SRZ ;  /* 0x0000000000187805 */ /* 0x000fe2000001ff00 */
[----:B------:R-:W1:Y:S08]  /*0090*/  LDC R37, c[0x0][0x364] ;  /* 0x0000d900ff257b82 */ /* 0x000e700000000800 */
[----:B------:R-:W1:Y:S08]  /*00a0*/  S2UR UR4, SR_CTAID.Y ;  /* 0x00000000000479c3 */ /* 0x000e700000002600 */
[----:B------:R-:W3:Y:S01]  /*00b0*/  S2UR UR5, SR_CTAID.X ;  /* 0x00000000000579c3 */ /* 0x000ee20000002500 */
[----:B0-----:R-:W-:-:S02]  /*00c0*/  ISETP.GE.AND P0, PT, R0, 0x10, PT ;  /* 0x000000100000780c */ /* 0x001fc40003f06270 */
[----:B------:R-:W-:-:S04]  /*00d0*/  SHF.R.S32.HI R9, RZ, 0x1f, R0 ;  /* 0x0000001fff097819 */ /* 0x000fc80000011400 */
[----:B------:R-:W-:Y:S01]  /*00e0*/  LEA.HI R9, R9, R0, RZ, 0x4 ;  /* 0x0000000009097211 */ /* 0x000fe200078f20ff */
[----:B------:R-:W3:Y:S01]  /*00f0*/  LDC R3, c[0x0][0x360] ;  /* 0x0000d800ff037b82 */ /* 0x000ee20000000800 */
[----:B-1----:R-:W-:Y:S02]  /*0100*/  IMAD R37, R37, UR4, R8 ;  /* 0x0000000425257c24 */ /* 0x002fe4000f8e0208 */
[----:B---3--:R-:W-:-:S03]  /*0110*/  IMAD R3, R3, UR5, R32 ;  /* 0x0000000503037c24 */ /* 0x008fc6000f8e0220 */
[----:B--2---:R-:W-:Y:S05]  /*0120*/  @!P0 BRA `(.L_x_0) ;  /* 0x00000014007c8947 */ /* 0x004fea0003800000 */
[----:B------:R-:W0:Y:S01]  /*0130*/  S2UR UR6, SR_CgaCtaId ;  /* 0x00000000000679c3 */ /* 0x000e220000008800 */
[----:B------:R-:W-:Y:S01]  /*0140*/  SHF.R.S32.HI R9, RZ, 0x4, R9 ;  /* 0x00000004ff097819 */ /* 0x000fe20000011409 */
[----:B------:R-:W-:Y:S01]  /*0150*/  UMOV UR4, 0x400 ;  /* 0x0000040000047882 */ /* 0x000fe20000000000 */
[--C-:B------:R-:W-:Y:S01]  /*0160*/  IMAD R36, R8, 0x10, R32.reuse ;  /* 0x0000001008247824 */ /* 0x100fe200078e0220 */
[----:B------:R-:W-:Y:S01]  /*0170*/  UIADD3 UR5, UPT, UPT, UR4, 0x200, URZ ;  /* 0x0000020004057890 */ /* 0x000fe2000fffe0ff */
[----:B------:R-:W-:Y:S01]  /*0180*/  IMAD R32, R37, R0, R32 ;  /* 0x0000000025207224 */ /* 0x000fe200078e0220 */
[----:B------:R-:W-:Y:S01]  /*0190*/  MOV R40, RZ ;  /* 0x000000ff00287202 */ /* 0x000fe20000000f00 */
[----:B------:R-:W-:Y:S02]  /*01a0*/  VIADD R2, R9, 0xffffffff ;  /* 0xffffffff09027836 */ /* 0x000fe40000000000 */
[----:B------:R-:W-:-:S03]  /*01b0*/  IMAD.MOV.U32 R7, RZ, RZ, RZ ;  /* 0x000000ffff077224 */ /* 0x000fc600078e00ff */
[----:B------:R-:W-:Y:S01]  /*01c0*/  ISETP.GE.U32.AND P0, PT, R2, 0x7, PT ;  /* 0x000000070200780c */ /* 0x000fe20003f06070 */
[----:B0-----:R-:W-:Y:S02]  /*01d0*/  ULEA UR4, UR6, UR4, 0x18 ;  /* 0x0000000406047291 */ /* 0x001fe4000f8ec0ff */
[----:B------:R-:W-:-:S04]  /*01e0*/  ULEA UR5, UR6, UR5, 0x18 ;  /* 0x0000000506057291 */ /* 0x000fc8000f8ec0ff */
[C---:B------:R-:W-:Y:S02]  /*01f0*/  LEA R2, R36.reuse, UR4, 0x1 ;  /* 0x0000000424027c11 */ /* 0x040fe4000f8e08ff */
[----:B------:R-:W-:-:S04]  /*0200*/  LEA R36, R36, UR5, 0x1 ;  /* 0x0000000524247c11 */ /* 0x000fc8000f8e08ff */
[----:B------:R-:W-:Y:S05]  /*0210*/  @!P0 BRA `(.L_x_1) ;  /* 0x0000000800748947 */ /* 0x000fea0003800000 */
[----:B------:R-:W0:Y:S01]  /*0220*/  S2R R6, SR_LANEID ;  /* 0x0000000000067919 */ /* 0x000e220000000000 */
[----:B------:R-:W-:Y:S01]  /*0230*/  LOP3.LUT R9, R9, 0x7fffff8, RZ, 0xc0, !PT ;  /* 0x07fffff809097812 */ /* 0x000fe200078ec0ff */
[C---:B------:R-:W-:Y:S01]  /*0240*/  VIADD R45, R8.reuse, 0x60 ;  /* 0x00000060082d7836 */ /* 0x040fe20000000000 */
[C---:B------:R-:W-:Y:S01]  /*0250*/  IADD3 R30, PT, PT, R8.reuse, 0x70, RZ ;  /* 0x00000070081e7810 */ /* 0x040fe20007ffe0ff */
[C---:B------:R-:W-:Y:S01]  /*0260*/  VIADD R43, R8.reuse, 0x50 ;  /* 0x00000050082b7836 */ /* 0x040fe20000000000 */
[C---:B------:R-:W-:Y:S01]  /*0270*/  IADD3 R41, PT, PT, R8.reuse, 0x40, RZ ;  /* 0x0000004008297810 */ /* 0x040fe20007ffe0ff */
[C---:B------:R-:W-:Y:S01]  /*0280*/  VIADD R39, R8.reuse, 0x30 ;  /* 0x0000003008277836 */ /* 0x040fe20000000000 */
[C---:B------:R-:W-:Y:S01]  /*0290*/  IADD3 R33, PT, PT, R8.reuse, 0x10, RZ ;  /* 0x0000001008217810 */ /* 0x040fe20007ffe0ff */
[----:B------:R-:W-:Y:S01]  /*02a0*/  VIADD R35, R8, 0x20 ;  /* 0x0000002008237836 */ /* 0x000fe20000000000 */
[----:B------:R-:W-:Y:S01]  /*02b0*/  CS2R R26, SRZ ;  /* 0x00000000001a7805 */ /* 0x000fe2000001ff00 */
[----:B------:R-:W-:Y:S01]  /*02c0*/  VIADD R32, R32, 0x40 ;  /* 0x0000004020207836 */ /* 0x000fe20000000000 */
[----:B------:R-:W-:Y:S01]  /*02d0*/  CS2R R24, SRZ ;  /* 0x0000000000187805 */ /* 0x000fe2000001ff00 */
[----:B------:R-:W-:-:S02]  /*02e0*/  IMAD R31, R8, R0, R3 ;  /* 0x00000000081f7224 */ /* 0x000fc400078e0203 */
[----:B------:R-:W-:Y:S02]  /*02f0*/  IMAD.MOV R34, RZ, RZ, -R9 ;  /* 0x000000ffff227224 */ /* 0x000fe400078e0a09 */
[-CC-:B------:R-:W-:Y:S02]  /*0300*/  IMAD R30, R30, R0.reuse, R3.reuse ;  /* 0x000000001e1e7224 */ /* 0x180fe400078e0203 */
[-CC-:B------:R-:W-:Y:S02]  /*0310*/  IMAD R45, R45, R0.reuse, R3.reuse ;  /* 0x000000002d2d7224 */ /* 0x180fe400078e0203 */
[-CC-:B------:R-:W-:Y:S02]  /*0320*/  IMAD R43, R43, R0.reuse, R3.reuse ;  /* 0x000000002b2b7224 */ /* 0x180fe400078e0203 */
[-CC-:B------:R-:W-:Y:S02]  /*0330*/  IMAD R41, R41, R0.reuse, R3.reuse ;  /* 0x0000000029297224 */ /* 0x180fe400078e0203 */
[----:B------:R-:W-:-:S02]  /*0340*/  IMAD R39, R39, R0, R3 ;  /* 0x0000000027277224 */ /* 0x000fc400078e0203 */
[-CC-:B------:R-:W-:Y:S02]  /*0350*/  IMAD R35, R35, R0.reuse, R3.reuse ;  /* 0x0000000023237224 */ /* 0x180fe400078e0203 */
[----:B------:R-:W-:Y:S01]  /*0360*/  IMAD R33, R33, R0, R3 ;  /* 0x0000000021217224 */ /* 0x000fe200078e0203 */
[--C-:B0-----:R-:W-:Y:S02]  /*0370*/  SHF.R.U32.HI R4, RZ, 0x3, R6.reuse ;  /* 0x00000003ff047819 */ /* 0x101fe40000011606 */
[----:B------:R-:W-:Y:S02]  /*0380*/  LOP3.LUT R5, R6, 0x7, RZ, 0xc0, !PT ;  /* 0x0000000706057812 */ /* 0x000fe400078ec0ff */
[----:B------:R-:W-:Y:S01]  /*0390*/  SHF.R.U32.HI R6, RZ, 0x4, R6 ;  /* 0x00000004ff067819 */ /* 0x000fe20000011606 */
[C---:B------:R-:W-:Y:S01]  /*03a0*/  IMAD.SHL.U32 R10, R4.reuse, 0x8, RZ ;  /* 0x00000008040a7824 */ /* 0x040fe200078e00ff */
[----:B------:R-:W-:-:S03]  /*03b0*/  SHF.L.U32 R11, R4, 0x3, RZ ;  /* 0x00000003040b7819 */ /* 0x000fc600000006ff */
[----:B------:R-:W-:Y:S01]  /*03c0*/  IMAD.SHL.U32 R4, R6, 0x8, RZ ;  /* 0x0000000806047824 */ /* 0x000fe200078e00ff */
[--C-:B------:R-:W-:Y:S01]  /*03d0*/  LOP3.LUT R7, R10, 0x8, R5.reuse, 0xe2, !PT ;  /* 0x000000080a077812 */ /* 0x100fe200078ee205 */
[----:B------:R-:W-:Y:S01]  /*03e0*/  IMAD R6, R6, 0x8, R5 ;  /* 0x0000000806067824 */ /* 0x000fe200078e0205 */
[----:B------:R-:W-:Y:S02]  /*03f0*/  LOP3.LUT R5, R11, 0x8, RZ, 0xe2, !PT ;  /* 0x000000080b057812 */ /* 0x000fe400078ee2ff */
[----:B------:R-:W-:-:S03]  /*0400*/  LEA R28, R7, R4, 0x4 ;  /* 0x00000004071c7211 */ /* 0x000fc600078e20ff */
[----:B------:R-:W-:Y:S01]  /*0410*/  IMAD R29, R6, 0x10, R5 ;  /* 0x00000010061d7824 */ /* 0x000fe200078e0205 */
[----:B------:R-:W-:Y:S02]  /*0420*/  CS2R R6, SRZ ;  /* 0x0000000000067805 */ /* 0x000fe4000001ff00 */
[----:B------:R-:W-:Y:S02]  /*0430*/  CS2R R4, SRZ ;  /* 0x0000000000047805 */ /* 0x000fe4000001ff00 */
[----:B------:R-:W-:Y:S02]  /*0440*/  LEA R28, R28, UR4, 0x1 ;  /* 0x000000041c1c7c11 */ /* 0x000fe4000f8e08ff */
[----:B------:R-:W-:-:S07]  /*0450*/  LEA R29, R29, UR5, 0x1 ;  /* 0x000000051d1d7c11 */ /* 0x000fce000f8e08ff */
.L_x_2:
[----:B------:R-:W0:Y:S01]  /*0460*/  LDC.64 R18, c[0x0][0x380] ;  /* 0x0000e000ff127b82 */ /* 0x000e220000000a00 */
[----:B------:R-:W-:-:S07]  /*0470*/  VIADD R23, R32, 0xffffffc0 ;  /* 0xffffffc020177836 */ /* 0x000fce0000000000 */
[----:B------:R-:W1:Y:S01]  /*0480*/  LDC.64 R16, c[0x0][0x388] ;  /* 0x0000e200ff107b82 */ /* 0x000e620000000a00 */
[----:B0-----:R-:W-:-:S05]  /*0490*/  IMAD.WIDE.U32 R22, R23, 0x2, R18 ;  /* 0x0000000217167825 */ /* 0x001fca00078e0012 */
[----:B------:R0:W2:Y:S01]  /*04a0*/  LDG.E.U16 R38, desc[UR8][R22.64] ;  /* 0x0000000816267981 */ /* 0x0000a2000c1e1500 */
[----:B-1----:R-:W-:-:S05]  /*04b0*/  IMAD.WIDE.U32 R20, R31, 0x2, R16 ;  /* 0x000000021f147825 */ /* 0x002fca00078e0010 */
[----:B------:R1:W3:Y:S01]  /*04c0*/  LDG.E.U16 R40, desc[UR8][R20.64] ;  /* 0x0000000814287981 */ /* 0x0002e2000c1e1500 */
[----:B------:R-:W-:-:S05]  /*04d0*/  IADD3 R9, PT, PT, R32, -0x30, RZ ;  /* 0xffffffd020097810 */ /* 0x000fca0007ffe0ff */
[----:B0-----:R-:W-:-:S04]  /*04e0*/  IMAD.WIDE.U32 R22, R9, 0x2, R18 ;  /* 0x0000000209167825 */ /* 0x001fc800078e0012 */
[----:B-1----:R-:W-:Y:S01]  /*04f0*/  IMAD.WIDE.U32 R20, R33, 0x2, R16 ;  /* 0x0000000221147825 */ /* 0x002fe200078e0010 */
[----:B--2---:R-:W-:Y:S04]  /*0500*/  STS.U16 [R2], R38 ;  /* 0x0000002602007388 */ /* 0x004fe80000000400 */
[----:B---3--:R-:W-:Y:S01]  /*0510*/  STS.U16 [R36], R40 ;  /* 0x0000002824007388 */ /* 0x008fe20000000400 */
[----:B------:R-:W-:Y:S06]  /*0520*/  BAR.SYNC.DEFER_BLOCKING 0x0 ;  /* 0x0000000000007b1d */ /* 0x000fec0000010000 */
[----:B------:R-:W-:Y:S04]  /*0530*/  LDSM.16.M88.4 R8, [R28] ;  /* 0x000000001c08783b */ /* 0x000fe80000000200 */
[----:B------:R-:W0:Y:S01]  /*0540*/  LDSM.16.M88.4 R12, [R29] ;  /* 0x000000001d0c783b */ /* 0x000e220000000200 */
[----:B------:R-:W-:Y:S06]  /*0550*/  BAR.SYNC.DEFER_BLOCKING 0x0 ;  /* 0x0000000000007b1d */ /* 0x000fec0000010000 */
[----:B------:R-:W2:Y:S04]  /*0560*/  LDG.E.U16 R22, desc[UR8][R22.64] ;  /* 0x0000000816167981 */ /* 0x000ea8000c1e1500 */
[----:B------:R-:W3:Y:S01]  /*0570*/  LDG.E.U16 R20, desc[UR8][R20.64] ;  /* 0x0000000814147981 */ /* 0x000ee2000c1e1500 */
[----:B0-----:R-:W-:Y:S01]  /*0580*/  HMMA.16816.F32 R24, R8, R12, R24 ;  /* 0x0000000c0818723c */ /* 0x001fe20000001818 */
[----:B------:R-:W-:-:S07]  /*0590*/  VIADD R13, R32, 0xffffffe0 ;  /* 0xffffffe0200d7836 */ /* 0x000fce0000000000 */
[----:B------:R-:W-:Y:S01]  /*05a0*/  HMMA.16816.F32 R4, R8, R14, R4 ;  /* 0x0000000e0804723c */ /* 0x000fe20000001804 */
[----:B--2---:R0:W-:Y:S04]  /*05b0*/  STS.U16 [R2], R22 ;  /* 0x0000001602007388 */ /* 0x0041e80000000400 */
[----:B---3--:R1:W-:Y:S01]  /*05c0*/  STS.U16 [R36], R20 ;  /* 0x0000001424007388 */ /* 0x0083e20000000400 */
[----:B------:R-:W-:Y:S01]  /*05d0*/  BAR.SYNC.DEFER_BLOCKING 0x0 ;  /* 0x0000000000007b1d */ /* 0x000fe20000010000 */
[----:B0-----:R-:W-:-:S05]  /*05e0*/  IMAD.WIDE.U32 R22, R13, 0x2, R18 ;  /* 0x000000020d167825 */ /* 0x001fca00078e0012 */
[----:B------:R-:W-:Y:S04]  /*05f0*/  LDSM.16.M88.4 R8, [R28] ;  /* 0x000000001c08783b */ /* 0x000fe80000000200 */
[----:B------:R-:W0:Y:S01]  /*0600*/  LDSM.16.M88.4 R12, [R29] ;  /* 0x000000001d0c783b */ /* 0x000e220000000200 */
[----:B------:R-:W-:Y:S01]  /*0610*/  BAR.SYNC.DEFER_BLOCKING 0x0 ;  /* 0x0000000000007b1d */ /* 0x000fe20000010000 */
[----:B-1----:R-:W-:-:S05]  /*0620*/  IMAD.WIDE.U32 R20, R35, 0x2, R16 ;  /* 0x0000000223147825 */ /* 0x002fca00078e0010 */
        /* <DEDUP_REMOVED lines=15> */
[C---:B0-----:R-:W-:Y:S08]  /*0720*/  HMMA.16816.F32 R24, R8.reuse, R12, R24 ;  /* 0x0000000c0818723c */ /* 0x041ff00000001818 */
        /* <DEDUP_REMOVED lines=12> */
[----:B------:R-:W-:-:S07]  /*07f0*/  IADD3 R13, PT, PT, R32, 0x10, RZ ;  /* 0x00000010200d7810 */ /* 0x000fce0007ffe0ff */
        /* <DEDUP_REMOVED lines=13> */
[----:B------:R-:W-:-:S04]  /*08d0*/  VIADD R13, R32, 0x20 ;  /* 0x00000020200d7836 */ /* 0x000fc80000000000 */
[----:B------:R-:W-:-:S04]  /*08e0*/  IMAD.WIDE.U32 R14, R13, 0x2, R18 ;  /* 0x000000020d0e7825 */ /* 0x000fc800078e0012 */
[----:B------:R-:W-:Y:S01]  /*08f0*/  IMAD.WIDE.U32 R12, R45, 0x2, R16 ;  /* 0x000000022d0c7825 */ /* 0x000fe200078e0010 */
        /* <DEDUP_REMOVED lines=9> */
[----:B------:R-:W-:-:S04]  /*0990*/  VIADD R9, R32, 0x30 ;  /* 0x0000003020097836 */ /* 0x000fc80000000000 */
[----:B------:R-:W-:-:S03]  /*09a0*/  IMAD.WIDE.U32 R8, R9, 0x2, R18 ;  /* 0x0000000209087825 */ /* 0x000fc600078e0012 */
[----:B------:R-:W-:Y:S01]  /*09b0*/  HMMA.16816.F32 R20, R20, R10, R4 ;  /* 0x0000000a1414723c */ /* 0x000fe20000001804 */
        /* <DEDUP_REMOVED lines=9> */
[----:B------:R-:W-:Y:S01]  /*0a50*/  IADD3 R34, PT, PT, R34, 0x8, RZ ;  /* 0x0000000822227810 */ /* 0x000fe20007ffe0ff */
[C---:B0-----:R-:W-:Y:S08]  /*0a60*/  HMMA.16816.F32 R24, R16.reuse, R12, R24 ;  /* 0x0000000c1018723c */ /* 0x041ff00000001818 */
[----:B------:R-:W-:Y:S01]  /*0a70*/  HMMA.16816.F32 R20, R16, R14, R20 ;  /* 0x0000000e1014723c */ /* 0x000fe20000001814 */
[----:B------:R-:W-:Y:S01]  /*0a80*/  ISETP.NE.AND P0, PT, R34, RZ, PT ;  /* 0x000000ff2200720c */ /* 0x000fe20003f05270 */
[----:B------:R-:W-:Y:S01]  /*0a90*/  VIADD R32, R32, 0x80 ;  /* 0x0000008020207836 */ /* 0x000fe20000000000 */
[C---:B------:R-:W-:Y:S01]  /*0aa0*/  LEA R30, R0.reuse, R30, 0x7 ;  /* 0x0000001e001e7211 */ /* 0x040fe200078e38ff */
[C---:B------:R-:W-:Y:S01]  /*0ab0*/  IMAD R45, R0.reuse, 0x80, R45 ;  /* 0x00000080002d7824 */ /* 0x040fe200078e022d */
[C---:B------:R-:W-:Y:S01]  /*0ac0*/  LEA R43, R0.reuse, R43, 0x7 ;  /* 0x0000002b002b7211 */ /* 0x040fe200078e38ff */
[C---:B------:R-:W-:Y:S01]  /*0ad0*/  IMAD R41, R0.reuse, 0x80, R41 ;  /* 0x0000008000297824 */ /* 0x040fe200078e0229 */
[C---:B------:R-:W-:Y:S01]  /*0ae0*/  LEA R39, R0.reuse, R39, 0x7 ;  /* 0x0000002700277211 */ /* 0x040fe200078e38ff */
[C---:B------:R-:W-:Y:S01]  /*0af0*/  IMAD R35, R0.reuse, 0x80, R35 ;  /* 0x0000008000237824 */ /* 0x040fe200078e0223 */
[C---:B------:R-:W-:Y:S01]  /*0b00*/  LEA R33, R0.reuse, R33, 0x7 ;  /* 0x0000002100217211 */ /* 0x040fe200078e38ff */
[----:B------:R-:W-:Y:S01]  /*0b10*/  IMAD R31, R0, 0x80, R31 ;  /* 0x00000080001f7824 */ /* 0x000fe200078e021f */
[----:B--2---:R-:W-:Y:S04]  /*0b20*/  STS.U16 [R2], R42 ;  /* 0x0000002a02007388 */ /* 0x004fe80000000400 */
[----:B---3--:R-:W-:Y:S01]  /*0b30*/  STS.U16 [R36], R44 ;  /* 0x0000002c24007388 */ /* 0x008fe20000000400 */
[----:B------:R-:W-:Y:S06]  /*0b40*/  BAR.SYNC.DEFER_BLOCKING 0x0 ;  /* 0x0000000000007b1d */ /* 0x000fec0000010000 */
[----:B------:R-:W-:Y:S04]  /*0b50*/  LDSM.16.M88.4 R4, [R28] ;  /* 0x000000001c04783b */ /* 0x000fe80000000200 */
[----:B------:R-:W0:Y:S02]  /*0b60*/  LDSM.16.M88.4 R8, [R29] ;  /* 0x000000001d08783b */ /* 0x000e240000000200 */
[C---:B0-----:R-:W-:Y:S08]  /*0b70*/  HMMA.16816.F32 R24, R4.reuse, R8, R24 ;  /* 0x000000080418723c */ /* 0x041ff00000001818 */
[----:B------:R-:W-:Y:S01]  /*0b80*/  HMMA.16816.F32 R4, R4, R10, R20 ;  /* 0x0000000a0404723c */ /* 0x000fe20000001814 */
[----:B------:R-:W-:Y:S06]  /*0b90*/  BAR.SYNC.DEFER_BLOCKING 0x0 ;  /* 0x0000000000007b1d */ /* 0x000fec0000010000 */
[----:B------:R-:W-:-:S13]  /*0ba0*/  @P0 BRA `(.L_x_2) ;  /* 0xfffffff8002c0947 */ /* 0x000fda000383ffff */
[----:B------:R-:W-:-:S04]  /*0bb0*/  SHF.R.S32.HI R9, RZ, 0x1f, R0 ;  /* 0x0000001fff097819 */ /* 0x000fc80000011400 */
[----:B------:R-:W-:-:S04]  /*0bc0*/  LEA.HI R9, R9, R0, RZ, 0x4 ;  /* 0x0000000009097211 */ /* 0x000fc800078f20ff */
[----:B------:R-:W-:-:S04]  /*0bd0*/  SHF.R.S32.HI R9, RZ, 0x4, R9 ;  /* 0x00000004ff097819 */ /* 0x000fc80000011409 */
[----:B------:R-:W-:-:S07]  /*0be0*/  LOP3.LUT R40, R9, 0x7fffff8, RZ, 0xc0, !PT ;  /* 0x07fffff809287812 */ /* 0x000fce00078ec0ff */
.L_x_1:
[----:B------:R-:W-:-:S04]  /*0bf0*/  SHF.R.S32.HI R9, RZ, 0x1f, R0 ;  /* 0x0000001fff097819 */ /* 0x000fc80000011400 */
[----:B------:R-:W-:-:S04]  /*0c00*/  LEA.HI R9, R9, R0, RZ, 0x4 ;  /* 0x0000000009097211 */ /* 0x000fc800078f20ff */
[----:B------:R-:W-:-:S04]  /*0c10*/  SHF.R.S32.HI R41, RZ, 0x4, R9 ;  /* 0x00000004ff297819 */ /* 0x000fc80000011409 */
[----:B------:R-:W-:-:S13]  /*0c20*/  LOP3.LUT P0, R8, R41, 0x7, RZ, 0xc0, !PT ;  /* 0x0000000729087812 */ /* 0x000fda000780c0ff */
[----:B------:R-:W-:Y:S05]  /*0c30*/  @!P0 BRA `(.L_x_0) ;  /* 0x0000000800b88947 */ /* 0x000fea0003800000 */
[----:B------:R-:W0:Y:S01]  /*0c40*/  S2R R39, SR_TID.X ;  /* 0x0000000000277919 */ /* 0x000e220000002100 */
[----:B------:R-:W1:Y:S01]  /*0c50*/  S2UR UR6, SR_CgaCtaId ;  /* 0x00000000000679c3 */ /* 0x000e620000008800 */
[----:B------:R-:W-:Y:S01]  /*0c60*/  ISETP.GE.U32.AND P0, PT, R8, 0x4, PT ;  /* 0x000000040800780c */ /* 0x000fe20003f06070 */
[----:B------:R-:W-:Y:S01]  /*0c70*/  UMOV UR4, 0x400 ;  /* 0x0000040000047882 */ /* 0x000fe20000000000 */
[----:B------:R-:W2:Y:S01]  /*0c80*/  S2R R38, SR_TID.Y ;  /* 0x0000000000267919 */ /* 0x000ea20000002200 */
[----:B------:R-:W-:-:S04]  /*0c90*/  LOP3.LUT R42, R41, 0x3, RZ, 0xc0, !PT ;  /* 0x00000003292a7812 */ /* 0x000fc800078ec0ff */
[----:B------:R-:W-:Y:S01]  /*0ca0*/  ISETP.NE.AND P1, PT, R42, RZ, PT ;  /* 0x000000ff2a00720c */ /* 0x000fe20003f25270 */
[----:B-1----:R-:W-:Y:S01]  /*0cb0*/  ULEA UR4, UR6, UR4, 0x18 ;  /* 0x0000000406047291 */ /* 0x002fe2000f8ec0ff */
[----:B0-----:R-:W-:-:S04]  /*0cc0*/  IMAD R39, R37, R0, R39 ;  /* 0x0000000025277224 */ /* 0x001fc800078e0227 */
[----:B------:R-:W-:Y:S07]  /*0cd0*/  @!P0 BRA `(.L_x_3) ;  /* 0x0000000400388947 */ /* 0x000fee0003800000 */
[----:B------:R-:W0:Y:S01]  /*0ce0*/  LDC.64 R20, c[0x0][0x380] ;  /* 0x0000e000ff147b82 */ /* 0x000e220000000a00 */
[C---:B--2---:R-:W-:Y:S01]  /*0cf0*/  LEA R16, R40.reuse, R38, 0x4 ;  /* 0x0000002628107211 */ /* 0x044fe200078e20ff */
[----:B------:R-:W-:-:S04]  /*0d00*/  IMAD R17, R40, 0x10, R39 ;  /* 0x0000001028117824 */ /* 0x000fc800078e0227 */
[----:B------:R-:W-:Y:S02]  /*0d10*/  IMAD R11, R16, R0, R3 ;  /* 0x00000000100b7224 */ /* 0x000fe400078e0203 */
[----:B------:R-:W1:Y:S01]  /*0d20*/  LDC.64 R18, c[0x0][0x388] ;  /* 0x0000e200ff127b82 */ /* 0x000e620000000a00 */
[----:B0-----:R-:W-:-:S05]  /*0d30*/  IMAD.WIDE.U32 R8, R17, 0x2, R20 ;  /* 0x0000000211087825 */ /* 0x001fca00078e0014 */
[----:B------:R0:W2:Y:S01]  /*0d40*/  LDG.E.U16 R23, desc[UR8][R8.64] ;  /* 0x0000000808177981 */ /* 0x0000a2000c1e1500 */
[----:B-1----:R-:W-:-:S05]  /*0d50*/  IMAD.WIDE.U32 R10, R11, 0x2, R18 ;  /* 0x000000020b0a7825 */ /* 0x002fca00078e0012 */
[----:B------:R-:W3:Y:S01]  /*0d60*/  LDG.E.U16 R33, desc[UR8][R10.64] ;  /* 0x000000080a217981 */ /* 0x000ee2000c1e1500 */
[----:B------:R-:W1:Y:S01]  /*0d70*/  S2R R12, SR_LANEID ;  /* 0x00000000000c7919 */ /* 0x000e620000000000 */
[----:B0-----:R-:W-:Y:S01]  /*0d80*/  VIADD R8, R16, 0x10 ;  /* 0x0000001010087836 */ /* 0x001fe20000000000 */
[--C-:B-1----:R-:W-:Y:S02]  /*0d90*/  SHF.R.U32.HI R13, RZ, 0x3, R12.reuse ;  /* 0x00000003ff0d7819 */ /* 0x102fe4000001160c */
[----:B------:R-:W-:Y:S02]  /*0da0*/  LOP3.LUT R14, R12, 0x7, RZ, 0xc0, !PT ;  /* 0x000000070c0e7812 */ /* 0x000fe400078ec0ff */
[----:B------:R-:W-:Y:S01]  /*0db0*/  SHF.R.U32.HI R15, RZ, 0x4, R12 ;  /* 0x00000004ff0f7819 */ /* 0x000fe2000001160c */
[C---:B------:R-:W-:Y:S01]  /*0dc0*/  IMAD.SHL.U32 R22, R13.reuse, 0x8, RZ ;  /* 0x000000080d167824 */ /* 0x040fe200078e00ff */
[----:B------:R-:W-:Y:S02]  /*0dd0*/  SHF.L.U32 R29, R13, 0x3, RZ ;  /* 0x000000030d1d7819 */ /* 0x000fe400000006ff */
[----:B------:R-:W-:-:S02]  /*0de0*/  SHF.L.U32 R12, R15, 0x3, RZ ;  /* 0x000000030f0c7819 */ /* 0x000fc400000006ff */
[--C-:B------:R-:W-:Y:S01]  /*0df0*/  LOP3.LUT R13, R29, 0x8, R14.reuse, 0xe2, !PT ;  /* 0x000000081d0d7812 */ /* 0x100fe200078ee20e */
[----:B------:R-:W-:Y:S01]  /*0e00*/  IMAD R14, R15, 0x8, R14 ;  /* 0x000000080f0e7824 */ /* 0x000fe200078e020e */
[----:B------:R-:W-:Y:S02]  /*0e10*/  LOP3.LUT R9, R22, 0x8, RZ, 0xe2, !PT ;  /* 0x0000000816097812 */ /* 0x000fe400078ee2ff */
[----:B------:R-:W-:Y:S02]  /*0e20*/  LEA R12, R13, R12, 0x4 ;  /* 0x0000000c0d0c7211 */ /* 0x000fe400078e20ff */
[----:B------:R-:W-:Y:S02]  /*0e30*/  LEA R9, R14, R9, 0x4 ;  /* 0x000000090e097211 */ /* 0x000fe400078e20ff */
[----:B------:R-:W-:Y:S02]  /*0e40*/  LEA R44, R12, UR4, 0x1 ;  /* 0x000000040c2c7c11 */ /* 0x000fe4000f8e08ff */
[----:B------:R-:W-:Y:S01]  /*0e50*/  LEA R43, R9, UR5, 0x1 ;  /* 0x00000005092b7c11 */ /* 0x000fe2000f8e08ff */
[----:B------:R-:W-:-:S02]  /*0e60*/  IMAD R29, R8, R0, R3 ;  /* 0x00000000081d7224 */ /* 0x000fc400078e0203 */
[----:B------:R-:W-:Y:S02]  /*0e70*/  VIADD R31, R17, 0x10 ;  /* 0x00000010111f7836 */ /* 0x000fe40000000000 */
        /* <DEDUP_REMOVED lines=11> */
[----:B------:R-:W-:-:S05]  /*0f30*/  IADD3 R12, PT, PT, R16, 0x20, RZ ;  /* 0x00000020100c7810 */ /* 0x000fca0007ffe0ff */
[----:B------:R-:W-:Y:S02]  /*0f40*/  IMAD R33, R12, R0, R3 ;  /* 0x000000000c217224 */ /* 0x000fe400078e0203 */
[----:B------:R-:W-:Y:S01]  /*0f50*/  HMMA.16816.F32 R4, R8, R14, R4 ;  /* 0x0000000e0804723c */ /* 0x000fe20000001804 */
[----:B------:R-:W-:Y:S02]  /*0f60*/  VIADD R23, R17, 0x20 ;  /* 0x0000002011177836 */ /* 0x000fe40000000000 */
[----:B------:R-:W-:-:S04]  /*0f70*/  IMAD.WIDE.U32 R32, R33, 0x2, R18 ;  /* 0x0000000221207825 */ /* 0x000fc800078e0012 */
[----:B------:R-:W-:Y:S01]  /*0f80*/  IMAD.WIDE.U32 R22, R23, 0x2, R20 ;  /* 0x0000000217167825 */ /* 0x000fe200078e0014 */
[----:B--2---:R0:W-:Y:S04]  /*0f90*/  STS.U16 [R2], R31 ;  /* 0x0000001f02007388 */ /* 0x0041e80000000400 */
[----:B---3--:R1:W-:Y:S01]  /*0fa0*/  STS.U16 [R36], R29 ;  /* 0x0000001d24007388 */ /* 0x0083e20000000400 */
[----:B------:R-:W-:Y:S06]  /*0fb0*/  BAR.SYNC.DEFER_BLOCKING 0x0 ;  /* 0x0000000000007b1d */ /* 0x000fec0000010000 */
[----:B------:R-:W-:Y:S04]  /*0fc0*/  LDSM.16.M88.4 R8, [R44] ;  /* 0x000000002c08783b */ /* 0x000fe80000000200 */
[----:B------:R-:W2:Y:S01]  /*0fd0*/  LDSM.16.M88.4 R12, [R43] ;  /* 0x000000002b0c783b */ /* 0x000ea20000000200 */
[----:B------:R-:W-:Y:S06]  /*0fe0*/  BAR.SYNC.DEFER_BLOCKING 0x0 ;  /* 0x0000000000007b1d */ /* 0x000fec0000010000 */
[----:B------:R-:W3:Y:S04]  /*0ff0*/  LDG.E.U16 R35, desc[UR8][R22.64] ;  /* 0x0000000816237981 */ /* 0x000ee8000c1e1500 */
[----:B------:R-:W4:Y:S01]  /*1000*/  LDG.E.U16 R33, desc[UR8][R32.64] ;  /* 0x0000000820217981 */ /* 0x000f22000c1e1500 */
[----:B------:R-:W-:Y:S01]  /*1010*/  IADD3 R16, PT, PT, R16, 0x30, RZ ;  /* 0x0000003010107810 */ /* 0x000fe20007ffe0ff */
[----:B------:R-:W-:-:S04]  /*1020*/  VIADD R17, R17, 0x30 ;  /* 0x0000003011117836 */ /* 0x000fc80000000000 */
[----:B0-----:R-:W-:Y:S02]  /*1030*/  IMAD R31, R16, R0, R3 ;  /* 0x00000000101f7224 */ /* 0x001fe400078e0203 */
[----:B-1----:R-:W-:-:S04]  /*1040*/  IMAD.WIDE.U32 R28, R17, 0x2, R20 ;  /* 0x00000002111c7825 */ /* 0x002fc800078e0014 */
[----:B------:R-:W-:Y:S01]  /*1050*/  IMAD.WIDE.U32 R30, R31, 0x2, R18 ;  /* 0x000000021f1e7825 */ /* 0x000fe200078e0012 */
[----:B---3--:R-:W-:Y:S04]  /*1060*/  STS.U16 [R2], R35 ;  /* 0x0000002302007388 */ /* 0x008fe80000000400 */
[----:B----4-:R-:W-:Y:S01]  /*1070*/  STS.U16 [R36], R33 ;  /* 0x0000002124007388 */ /* 0x010fe20000000400 */
[----:B------:R-:W-:Y:S06]  /*1080*/  BAR.SYNC.DEFER_BLOCKING 0x0 ;  /* 0x0000000000007b1d */ /* 0x000fec0000010000 */
[----:B------:R-:W-:Y:S04]  /*1090*/  LDSM.16.M88.4 R16, [R44] ;  /* 0x000000002c10783b */ /* 0x000fe80000000200 */
[----:B------:R-:W0:Y:S01]  /*10a0*/  LDSM.16.M88.4 R20, [R43] ;  /* 0x000000002b14783b */ /* 0x000e220000000200 */
[----:B------:R-:W-:Y:S06]  /*10b0*/  BAR.SYNC.DEFER_BLOCKING 0x0 ;  /* 0x0000000000007b1d */ /* 0x000fec0000010000 */
[----:B------:R-:W3:Y:S04]  /*10c0*/  LDG.E.U16 R45, desc[UR8][R28.64] ;  /* 0x000000081c2d7981 */ /* 0x000ee8000c1e1500 */
[----:B------:R-:W4:Y:S01]  /*10d0*/  LDG.E.U16 R31, desc[UR8][R30.64] ;  /* 0x000000081e1f7981 */ /* 0x000f22000c1e1500 */
[C---:B--2---:R-:W-:Y:S08]  /*10e0*/  HMMA.16816.F32 R24, R8.reuse, R12, R24 ;  /* 0x0000000c0818723c */ /* 0x044ff00000001818 */
[----:B------:R-:W-:-:S12]  /*10f0*/  HMMA.16816.F32 R4, R8, R14, R4 ;  /* 0x0000000e0804723c */ /* 0x000fd80000001804 */
[C---:B0-----:R-:W-:Y:S08]  /*1100*/  HMMA.16816.F32 R24, R16.reuse, R20, R24 ;  /* 0x000000141018723c */ /* 0x041ff00000001818 */
[----:B------:R-:W-:Y:S01]  /*1110*/  HMMA.16816.F32 R4, R16, R22, R4 ;  /* 0x000000161004723c */ /* 0x000fe20000001804 */
[----:B------:R-:W-:Y:S01]  /*1120*/  IADD3 R40, PT, PT, R40, 0x4, RZ ;  /* 0x0000000428287810 */ /* 0x000fe20007ffe0ff */
[----:B---3--:R-:W-:Y:S04]  /*1130*/  STS.U16 [R2], R45 ;  /* 0x0000002d02007388 */ /* 0x008fe80000000400 */
[----:B----4-:R-:W-:Y:S01]  /*1140*/  STS.U16 [R36], R31 ;  /* 0x0000001f24007388 */ /* 0x010fe20000000400 */
[----:B------:R-:W-:Y:S06]  /*1150*/  BAR.SYNC.DEFER_BLOCKING 0x0 ;  /* 0x0000000000007b1d */ /* 0x000fec0000010000 */
[----:B------:R-:W-:Y:S04]  /*1160*/  LDSM.16.M88.4 R28, [R44] ;  /* 0x000000002c1c783b */ /* 0x000fe80000000200 */
[----:B------:R-:W0:Y:S02]  /*1170*/  LDSM.16.M88.4 R32, [R43] ;  /* 0x000000002b20783b */ /* 0x000e240000000200 */
[C---:B0-----:R-:W-:Y:S08]  /*1180*/  HMMA.16816.F32 R24, R28.reuse, R32, R24 ;  /* 0x000000201c18723c */ /* 0x041ff00000001818 */
[----:B------:R-:W-:Y:S01]  /*1190*/  HMMA.16816.F32 R4, R28, R34, R4 ;  /* 0x000000221c04723c */ /* 0x000fe20000001804 */
[----:B------:R-:W-:-:S15]  /*11a0*/  BAR.SYNC.DEFER_BLOCKING 0x0 ;  /* 0x0000000000007b1d */ /* 0x000fde0000010000 */
[----:B------:R-:W-:-:S04]  /*11b0*/  NOP ;  /* 0x0000000000007918 */ /* 0x000fc80000000000 */
.L_x_3:
[----:B------:R-:W-:Y:S05]  /*11c0*/  @!P1 BRA `(.L_x_0) ;  /* 0x0000000400549947 */ /* 0x000fea0003800000 */
[----:B------:R-:W-:Y:S02]  /*11d0*/  ISETP.NE.AND P0, PT, R42, 0x1, PT ;  /* 0x000000012a00780c */ /* 0x000fe40003f05270 */
[----:B------:R-:W-:-:S04]  /*11e0*/  LOP3.LUT R41, R41, 0x1, RZ, 0xc0, !PT ;  /* 0x0000000129297812 */ /* 0x000fc800078ec0ff */
[----:B------:R-:W-:-:S07]  /*11f0*/  ISETP.NE.U32.AND P1, PT, R41, 0x1, PT ;  /* 0x000000012900780c */ /* 0x000fce0003f25070 */
[----:B------:R-:W-:Y:S06]  /*1200*/  @!P0 BRA `(.L_x_4) ;  /* 0x0000000000c08947 */ /* 0x000fec0003800000 */
[----:B------:R-:W0:Y:S01]  /*1210*/  LDC.64 R10, c[0x0][0x380] ;  /* 0x0000e000ff0a7b82 */ /* 0x000e220000000a00 */
[C---:B--2---:R-:W-:Y:S01]  /*1220*/  IMAD R16, R40.reuse, 0x10, R38 ;  /* 0x0000001028107824 */ /* 0x044fe200078e0226 */
[----:B------:R-:W-:-:S03]  /*1230*/  LEA R19, R40, R39, 0x4 ;  /* 0x0000002728137211 */ /* 0x000fc600078e20ff */
[----:B------:R-:W-:-:S03]  /*1240*/  IMAD R15, R16, R0, R3 ;  /* 0x00000000100f7224 */ /* 0x000fc600078e0203 */
[----:B------:R-:W1:Y:S01]  /*1250*/  LDC.64 R8, c[0x0][0x388] ;  /* 0x0000e200ff087b82 */ /* 0x000e620000000a00 */
[----:B0-----:R-:W-:-:S06]  /*1260*/  IMAD.WIDE.U32 R12, R19, 0x2, R10 ;  /* 0x00000002130c7825 */ /* 0x001fcc00078e000a */
[----:B------:R0:W2:Y:S01]  /*1270*/  LDG.E.U16 R13, desc[UR8][R12.64] ;  /* 0x000000080c0d7981 */ /* 0x0000a2000c1e1500 */
[----:B-1----:R-:W-:-:S05]  /*1280*/  IMAD.WIDE.U32 R14, R15, 0x2, R8 ;  /* 0x000000020f0e7825 */ /* 0x002fca00078e0008 */
[----:B------:R-:W3:Y:S01]  /*1290*/  LDG.E.U16 R17, desc[UR8][R14.64] ;  /* 0x000000080e117981 */ /* 0x000ee2000c1e1500 */
[----:B------:R-:W1:Y:S01]  /*12a0*/  S2R R18, SR_LANEID ;  /* 0x0000000000127919 */ /* 0x000e620000000000 */
[----:B------:R-:W-:Y:S02]  /*12b0*/  IADD3 R29, PT, PT, R19, 0x10, RZ ;  /* 0x00000010131d7810 */ /* 0x000fe40007ffe0ff */
[----:B------:R-:W-:-:S05]  /*12c0*/  IADD3 R16, PT, PT, R16, 0x10, RZ ;  /* 0x0000001010107810 */ /* 0x000fca0007ffe0ff */
[----:B------:R-:W-:Y:S01]  /*12d0*/  IMAD R31, R16, R0, R3 ;  /* 0x00000000101f7224 */ /* 0x000fe200078e0203 */
[----:B-1----:R-:W-:Y:S02]  /*12e0*/  SHF.R.U32.HI R20, RZ, 0x3, R18 ;  /* 0x00000003ff147819 */ /* 0x002fe40000011612 */
[----:B------:R-:W-:-:S03]  /*12f0*/  LOP3.LUT R21, R18, 0x7, RZ, 0xc0, !PT ;  /* 0x0000000712157812 */ /* 0x000fc600078ec0ff */
[C---:B------:R-:W-:Y:S01]  /*1300*/  IMAD.SHL.U32 R22, R20.reuse, 0x8, RZ ;  /* 0x0000000814167824 */ /* 0x040fe200078e00ff */
[----:B------:R-:W-:Y:S01]  /*1310*/  SHF.R.U32.HI R18, RZ, 0x4, R18 ;  /* 0x00000004ff127819 */ /* 0x000fe20000011612 */
[----:B------:R-:W-:-:S03]  /*1320*/  IMAD.SHL.U32 R20, R20, 0x8, RZ ;  /* 0x0000000814147824 */ /* 0x000fc600078e00ff */
[----:B------:R-:W-:Y:S02]  /*1330*/  LOP3.LUT R19, R22, 0x8, R21, 0xe2, !PT ;  /* 0x0000000816137812 */ /* 0x000fe400078ee215 */
[C---:B------:R-:W-:Y:S01]  /*1340*/  LEA R21, R18.reuse, R21, 0x3 ;  /* 0x0000001512157211 */ /* 0x040fe200078e18ff */
[----:B------:R-:W-:Y:S01]  /*1350*/  IMAD.SHL.U32 R18, R18, 0x8, RZ ;  /* 0x0000000812127824 */ /* 0x000fe200078e00ff */
[----:B0-----:R-:W-:-:S03]  /*1360*/  LOP3.LUT R12, R20, 0x8, RZ, 0xe2, !PT ;  /* 0x00000008140c7812 */ /* 0x001fc600078ee2ff */
[----:B------:R-:W-:Y:S01]  /*1370*/  IMAD R18, R19, 0x10, R18 ;  /* 0x0000001013127824 */ /* 0x000fe200078e0212 */
[----:B------:R-:W-:-:S04]  /*1380*/  LEA R12, R21, R12, 0x4 ;  /* 0x0000000c150c7211 */ /* 0x000fc800078e20ff */
[----:B------:R-:W-:Y:S02]  /*1390*/  LEA R33, R12, UR5, 0x1 ;  /* 0x000000050c217c11 */ /* 0x000fe4000f8e08ff */
[----:B------:R-:W-:Y:S01]  /*13a0*/  LEA R32, R18, UR4, 0x1 ;  /* 0x0000000412207c11 */ /* 0x000fe2000f8e08ff */
        /* <DEDUP_REMOVED lines=10> */
[C---:B0-----:R-:W-:Y:S08]  /*1450*/  HMMA.16816.F32 R24, R20.reuse, R8, R24 ;  /* 0x000000081418723c */ /* 0x041ff00000001818 */
[----:B------:R-:W-:Y:S01]  /*1460*/  HMMA.16816.F32 R4, R20, R10, R4 ;  /* 0x0000000a1404723c */ /* 0x000fe20000001804 */
[----:B------:R-:W-:Y:S01]  /*1470*/  VIADD R40, R40, 0x2 ;  /* 0x0000000228287836 */ /* 0x000fe20000000000 */
[----:B--2---:R-:W-:Y:S04]  /*1480*/  STS.U16 [R2], R29 ;  /* 0x0000001d02007388 */ /* 0x004fe80000000400 */
[----:B---3--:R-:W-:Y:S01]  /*1490*/  STS.U16 [R36], R31 ;  /* 0x0000001f24007388 */ /* 0x008fe20000000400 */
[----:B------:R-:W-:Y:S06]  /*14a0*/  BAR.SYNC.DEFER_BLOCKING 0x0 ;  /* 0x0000000000007b1d */ /* 0x000fec0000010000 */
[----:B------:R-:W-:Y:S04]  /*14b0*/  LDSM.16.M88.4 R12, [R32] ;  /* 0x00000000200c783b */ /* 0x000fe80000000200 */
[----:B------:R-:W0:Y:S02]  /*14c0*/  LDSM.16.M88.4 R16, [R33] ;  /* 0x000000002110783b */ /* 0x000e240000000200 */
[C---:B0-----:R-:W-:Y:S08]  /*14d0*/  HMMA.16816.F32 R24, R12.reuse, R16, R24 ;  /* 0x000000100c18723c */ /* 0x041ff00000001818 */
[----:B------:R-:W-:Y:S01]  /*14e0*/  HMMA.16816.F32 R4, R12, R18, R4 ;  /* 0x000000120c04723c */ /* 0x000fe20000001804 */
[----:B------:R-:W-:-:S15]  /*14f0*/  BAR.SYNC.DEFER_BLOCKING 0x0 ;  /* 0x0000000000007b1d */ /* 0x000fde0000010000 */
[----:B------:R-:W-:-:S04]  /*1500*/  NOP ;  /* 0x0000000000007918 */ /* 0x000fc80000000000 */
.L_x_4:
[----:B------:R-:W-:Y:S05]  /*1510*/  @P1 BRA `(.L_x_0) ;  /* 0x0000000000801947 */ /* 0x000fea0003800000 */
[----:B------:R-:W0:Y:S01]  /*1520*/  LDC.64 R8, c[0x0][0x380] ;  /* 0x0000e000ff087b82 */ /* 0x000e220000000a00 */
[C---:B--2---:R-:W-:Y:S01]  /*1530*/  LEA R38, R40.reuse, R38, 0x4 ;  /* 0x0000002628267211 */ /* 0x044fe200078e20ff */
[----:B------:R-:W-:-:S04]  /*1540*/  IMAD R39, R40, 0x10, R39 ;  /* 0x0000001028277824 */ /* 0x000fc800078e0227 */
[----:B------:R-:W-:Y:S02]  /*1550*/  IMAD R13, R38, R0, R3 ;  /* 0x00000000260d7224 */ /* 0x000fe400078e0203 */
[----:B------:R-:W1:Y:S01]  /*1560*/  LDC.64 R10, c[0x0][0x388] ;  /* 0x0000e200ff0a7b82 */ /* 0x000e620000000a00 */
[----:B0-----:R-:W-:-:S06]  /*1570*/  IMAD.WIDE.U32 R8, R39, 0x2, R8 ;  /* 0x0000000227087825 */ /* 0x001fcc00078e0008 */
[----:B------:R0:W2:Y:S01]  /*1580*/  LDG.E.U16 R9, desc[UR8][R8.64] ;  /* 0x0000000808097981 */ /* 0x0000a2000c1e1500 */
[----:B-1----:R-:W-:-:S06]  /*1590*/  IMAD.WIDE.U32 R10, R13, 0x2, R10 ;  /* 0x000000020d0a7825 */ /* 0x002fcc00078e000a */
[----:B------:R-:W3:Y:S01]  /*15a0*/  LDG.E.U16 R11, desc[UR8][R10.64] ;  /* 0x000000080a0b7981 */ /* 0x000ee2000c1e1500 */
[----:B------:R-:W1:Y:S02]  /*15b0*/  S2R R12, SR_LANEID ;  /* 0x00000000000c7919 */ /* 0x000e640000000000 */
[--C-:B-1----:R-:W-:Y:S02]  /*15c0*/  SHF.R.U32.HI R13, RZ, 0x3, R12.reuse ;  /* 0x00000003ff0d7819 */ /* 0x102fe4000001160c */
[----:B------:R-:W-:Y:S02]  /*15d0*/  LOP3.LUT R14, R12, 0x7, RZ, 0xc0, !PT ;  /* 0x000000070c0e7812 */ /* 0x000fe400078ec0ff */
[----:B------:R-:W-:Y:S01]  /*15e0*/  SHF.R.U32.HI R15, RZ, 0x4, R12 ;  /* 0x00000004ff0f7819 */ /* 0x000fe2000001160c */
[C---:B------:R-:W-:Y:S01]  /*15f0*/  IMAD.SHL.U32 R16, R13.reuse, 0x8, RZ ;  /* 0x000000080d107824 */ /* 0x040fe200078e00ff */
[----:B------:R-:W-:Y:S02]  /*1600*/  SHF.L.U32 R17, R13, 0x3, RZ ;  /* 0x000000030d117819 */ /* 0x000fe400000006ff */
[C---:B------:R-:W-:Y:S01]  /*1610*/  LEA R13, R15.reuse, R14, 0x3 ;  /* 0x0000000e0f0d7211 */ /* 0x040fe200078e18ff */
[----:B------:R-:W-:Y:S01]  /*1620*/  IMAD.SHL.U32 R15, R15, 0x8, RZ ;  /* 0x000000080f0f7824 */ /* 0x000fe200078e00ff */
[----:B0-----:R-:W-:-:S02]  /*1630*/  LOP3.LUT R8, R16, 0x8, RZ, 0xe2, !PT ;  /* 0x0000000810087812 */ /* 0x001fc400078ee2ff */
[----:B------:R-:W-:-:S03]  /*1640*/  LOP3.LUT R12, R17, 0x8, R14, 0xe2, !PT ;  /* 0x00000008110c7812 */ /* 0x000fc600078ee20e */
[----:B------:R-:W-:Y:S01]  /*1650*/  IMAD R8, R13, 0x10, R8 ;  /* 0x000000100d087824 */ /* 0x000fe200078e0208 */
[----:B------:R-:W-:-:S04]  /*1660*/  LEA R12, R12, R15, 0x4 ;  /* 0x0000000f0c0c7211 */ /* 0x000fc800078e20ff */
[----:B------:R-:W-:Y:S02]  /*1670*/  LEA R12, R12, UR4, 0x1 ;  /* 0x000000040c0c7c11 */ /* 0x000fe4000f8e08ff */
[----:B------:R-:W-:Y:S01]  /*1680*/  LEA R8, R8, UR5, 0x1 ;  /* 0x0000000508087c11 */ /* 0x000fe2000f8e08ff */
        /* <DEDUP_REMOVED lines=9> */
.L_x_0:
[----:B------:R-:W0:Y:S01]  /*1720*/  S2R R13, SR_LANEID ;  /* 0x00000000000d7919 */ /* 0x000e220000000000 */
[----:B------:R-:W1:Y:S01]  /*1730*/  LDC.64 R10, c[0x0][0x390] ;  /* 0x0000e400ff0a7b82 */ /* 0x000e620000000a00 */
[----:B------:R-:W-:Y:S01]  /*1740*/  SHF.R.U32.HI R15, RZ, 0x1, R0 ;  /* 0x00000001ff0f7819 */ /* 0x000fe20000011600 */
[----:B------:R-:W-:Y:S01]  /*1750*/  IMAD R3, R37, R0, R3 ;  /* 0x0000000025037224 */ /* 0x000fe200078e0203 */
[----:B------:R-:W-:-:S03]  /*1760*/  MOV R9, RZ ;  /* 0x000000ff00097202 */ /* 0x000fc60000000f00 */
[----:B-1----:R-:W-:Y:S01]  /*1770*/  IMAD.WIDE R2, R3, 0x4, R10 ;  /* 0x0000000403027825 */ /* 0x002fe200078e020a */
[----:B0-----:R-:W-:Y:S02]  /*1780*/  LOP3.LUT R8, R13, 0x3, RZ, 0xc0, !PT ;  /* 0x000000030d087812 */ /* 0x001fe400078ec0ff */
[----:B------:R-:W-:-:S05]  /*1790*/  SHF.R.U32.HI R13, RZ, 0x2, R13 ;  /* 0x00000002ff0d7819 */ /* 0x000fca000001160d */
[----:B------:R-:W-:-:S03]  /*17a0*/  IMAD.WIDE.U32 R8, R13, R15, R8 ;  /* 0x0000000f0d087225 */ /* 0x000fc600078e0008 */
[----:B------:R-:W-:-:S04]  /*17b0*/  LEA R2, P0, R8, R2, 0x3 ;  /* 0x0000000208027211 */ /* 0x000fc800078018ff */
[----:B------:R-:W-:-:S03]  /*17c0*/  LEA.HI.X R3, R8, R3, R9, 0x3, P0 ;  /* 0x0000000308037211 */ /* 0x000fc600000f1c09 */
[----:B------:R-:W-:Y:S02]  /*17d0*/  IMAD.WIDE.U32 R8, R15, 0x40, R2 ;  /* 0x000000400f087825 */ /* 0x000fe400078e0002 */
[----:B------:R-:W-:Y:S04]  /*17e0*/  STG.E.64 desc[UR8][R2.64], R24 ;  /* 0x0000001802007986 */ /* 0x000fe8000c101b08 */
[----:B------:R-:W-:Y:S04]  /*17f0*/  STG.E.64 desc[UR8][R8.64], R26 ;  /* 0x0000001a08007986 */ /* 0x000fe8000c101b08 */
[----:B------:R-:W-:Y:S04]  /*1800*/  STG.E.64 desc[UR8][R2.64+0x20], R4 ;  /* 0x0000200402007986 */ /* 0x000fe8000c101b08 */
[----:B------:R-:W-:Y:S01]  /*1810*/  STG.E.64 desc[UR8][R8.64+0x20], R6 ;  /* 0x0000200608007986 */ /* 0x000fe2000c101b08 */
[----:B------:R-:W-:Y:S05]  /*1820*/  EXIT ;  /* 0x000000000000794d */ /* 0x000fea0003800000 */
.L_x_5:
[----:B------:R-:W-:-:S00]  /*1830*/  BRA `(.L_x_5) ;  /* 0xfffffffc00fc7947 */ /* 0x000fc0000383ffff */
[----:B------:R-:W-:-:S00]  /*1840*/  NOP ;  /* 0x0000000000007918 */ /* 0x000fc00000000000 */
        /* <DEDUP_REMOVED lines=11> */
.L_x_6:


//--------------------- .nv.shared._Z28tensorCoreGemm1024x1024x1024P6__halfS0_Pfi --------------------------
	.section	.nv.shared._Z28tensorCoreGemm1024x1024x1024P6__halfS0_Pfi,"aw",@nobits
	.sectionflags	@""
	.align	2
.nv.shared._Z28tensorCoreGemm1024x1024x1024P6__halfS0_Pfi:
	.zero		2048


//--------------------- .nv.shared.reserved.0     --------------------------
	.section	.nv.shared.reserved.0,"aw",@nobits
	.weak		__nv_reservedSMEM_offset_0_alias
	.size		__nv_reservedSMEM_offset_0_alias, 0, 64
	.other		__nv_reservedSMEM_offset_0_alias,@"STO_CUDA_RESERVED_SHARED STV_DEFAULT"
__nv_reservedSMEM_offset_0_alias:
	.zero		0
	.zero		64


//--------------------- .nv.constant0._Z28tensorCoreGemm1024x1024x1024P6__halfS0_Pfi --------------------------
	.section	.nv.constant0._Z28tensorCoreGemm1024x1024x1024P6__halfS0_Pfi,"a",@progbits
	.sectionflags	@""
	.align	4
.nv.constant0._Z28tensorCoreGemm1024x1024x1024P6__halfS0_Pfi:
	.zero		924


//--------------------- SYMBOLS --------------------------

	.type		.nv.reservedSmem.offset0,@object
	.size		.nv.reservedSmem.offset0,0x4
	.type		.nv.reservedSmem.cap,@object
	.size		.nv.reservedSmem.cap,0x4
